	.headerflags	@"EF_CUDA_TEXMODE_UNIFIED EF_CUDA_64BIT_ADDRESS EF_CUDA_ACCELERATORS EF_CUDA_SM90 EF_CUDA_VIRTUAL_SM(EF_CUDA_SM90)"
	.elftype	@"ET_EXEC"


//--------------------- .nv.info                  --------------------------
	.section	.nv.info,"",@"SHT_CUDA_INFO"
	.align	4


	//----- nvinfo : EIATTR_REGCOUNT
	.align		4
        /*0000*/ 	.byte	0x04, 0x2f
        /*0002*/ 	.short	(.L_1 - .L_0)
	.align		4
.L_0:
        /*0004*/ 	.word	index@(triton_poi_fused_convolution_relu_2)
        /*0008*/ 	.word	0x00000016


	//----- nvinfo : EIATTR_MIN_STACK_SIZE
	.align		4
.L_1:
        /*000c*/ 	.byte	0x04, 0x12
        /*000e*/ 	.short	(.L_3 - .L_2)
	.align		4
.L_2:
        /*0010*/ 	.word	index@(triton_poi_fused_convolution_relu_2)
        /*0014*/ 	.word	0x00000000


	//----- nvinfo : EIATTR_FRAME_SIZE
	.align		4
.L_3:
        /*0018*/ 	.byte	0x04, 0x11
        /*001a*/ 	.short	(.L_5 - .L_4)
	.align		4
.L_4:
        /*001c*/ 	.word	index@(triton_poi_fused_convolution_relu_2)
        /*0020*/ 	.word	0x00000000


	//----- nvinfo : EIATTR_MIN_STACK_SIZE
	.align		4
.L_5:
        /*0024*/ 	.byte	0x04, 0x12
        /*0026*/ 	.short	(.L_7 - .L_6)
	.align		4
.L_6:
        /*0028*/ 	.word	index@(triton_poi_fused_convolution_relu_2)
        /*002c*/ 	.word	0x00000000
.L_7:


//--------------------- .nv.info.triton_poi_fused_convolution_relu_2 --------------------------
	.section	.nv.info.triton_poi_fused_convolution_relu_2,"",@"SHT_CUDA_INFO"
	.sectionflags	@""
	.align	4


	//----- nvinfo : EIATTR_CUDA_API_VERSION
	.align		4
        /*0000*/ 	.byte	0x04, 0x37
        /*0002*/ 	.short	(.L_9 - .L_8)
.L_8:
        /*0004*/ 	.word	0x0000007c


	//----- nvinfo : EIATTR_KPARAM_INFO
	.align		4
.L_9:
        /*0008*/ 	.byte	0x04, 0x17
        /*000a*/ 	.short	(.L_11 - .L_10)
.L_10:
        /*000c*/ 	.word	0x00000000
        /*0010*/ 	.short	0x0004
        /*0012*/ 	.short	0x001c
        /*0014*/ 	.byte	0x00, 0xf0, 0x11, 0x00


	//----- nvinfo : EIATTR_KPARAM_INFO
	.align		4
.L_11:
        /*0018*/ 	.byte	0x04, 0x17
        /*001a*/ 	.short	(.L_13 - .L_12)
.L_12:
        /*001c*/ 	.word	0x00000000
        /*0020*/ 	.short	0x0003
        /*0022*/ 	.short	0x0018
        /*0024*/ 	.byte	0x00, 0xf0, 0x11, 0x00


	//----- nvinfo : EIATTR_KPARAM_INFO
	.align		4
.L_13:
        /*0028*/ 	.byte	0x04, 0x17
        /*002a*/ 	.short	(.L_15 - .L_14)
.L_14:
        /*002c*/ 	.word	0x00000000
        /*0030*/ 	.short	0x0002
        /*0032*/ 	.short	0x0010
        /*0034*/ 	.byte	0x00, 0xf4, 0x21, 0x00


	//----- nvinfo : EIATTR_KPARAM_INFO
	.align		4
.L_15:
        /*0038*/ 	.byte	0x04, 0x17
        /*003a*/ 	.short	(.L_17 - .L_16)
.L_16:
        /*003c*/ 	.word	0x00000000
        /*0040*/ 	.short	0x0001
        /*0042*/ 	.short	0x0008
        /*0044*/ 	.byte	0x00, 0xf4, 0x21, 0x00


	//----- nvinfo : EIATTR_KPARAM_INFO
	.align		4
.L_17:
        /*0048*/ 	.byte	0x04, 0x17
        /*004a*/ 	.short	(.L_19 - .L_18)
.L_18:
        /*004c*/ 	.word	0x00000000
        /*0050*/ 	.short	0x0000
        /*0052*/ 	.short	0x0000
        /*0054*/ 	.byte	0x00, 0xf4, 0x21, 0x00


	//----- nvinfo : EIATTR_SPARSE_MMA_MASK
	.align		4
.L_19:
        /*0058*/ 	.byte	0x03, 0x50
        /*005a*/ 	.short	0x0000


	//----- nvinfo : EIATTR_MAXREG_COUNT
	.align		4
        /*005c*/ 	.byte	0x03, 0x1b
        /*005e*/ 	.short	0x00ff


	//----- nvinfo : EIATTR_EXIT_INSTR_OFFSETS
	.align		4
        /*0060*/ 	.byte	0x04, 0x1c
        /*0062*/ 	.short	(.L_21 - .L_20)


	//   ....[0]....
.L_20:
        /*0064*/ 	.word	0x00000440


	//   ....[1]....
        /*0068*/ 	.word	0x00000460


	//----- nvinfo : EIATTR_REQNTID
	.align		4
.L_21:
        /*006c*/ 	.byte	0x04, 0x10
        /*006e*/ 	.short	(.L_23 - .L_22)
.L_22:
        /*0070*/ 	.word	0x00000080
        /*0074*/ 	.word	0x00000001
        /*0078*/ 	.word	0x00000001


	//----- nvinfo : EIATTR_CBANK_PARAM_SIZE
	.align		4
.L_23:
        /*007c*/ 	.byte	0x03, 0x19
        /*007e*/ 	.short	0x0020


	//----- nvinfo : EIATTR_PARAM_CBANK
	.align		4
        /*0080*/ 	.byte	0x04, 0x0a
        /*0082*/ 	.short	(.L_25 - .L_24)
	.align		4
.L_24:
        /*0084*/ 	.word	index@(.nv.constant0.triton_poi_fused_convolution_relu_2)
        /*0088*/ 	.short	0x0210
        /*008a*/ 	.short	0x0020


	//----- nvinfo : EIATTR_SW_WAR
	.align		4
.L_25:
        /*008c*/ 	.byte	0x04, 0x36
        /*008e*/ 	.short	(.L_27 - .L_26)
.L_26:
        /*0090*/ 	.word	0x00000008
.L_27:


//--------------------- .nv.callgraph             --------------------------
	.section	.nv.callgraph,"",@"SHT_CUDA_CALLGRAPH"
	.align	4
	.sectionentsize	8
	.align		4
        /*0000*/ 	.word	0x00000000
	.align		4
        /*0004*/ 	.word	0xffffffff
	.align		4
        /*0008*/ 	.word	0x00000000
	.align		4
        /*000c*/ 	.word	0xfffffffe
	.align		4
        /*0010*/ 	.word	0x00000000
	.align		4
        /*0014*/ 	.word	0xfffffffd
	.align		4
        /*0018*/ 	.word	0x00000000
	.align		4
        /*001c*/ 	.word	0xfffffffc


//--------------------- .text.triton_poi_fused_convolution_relu_2 --------------------------
	.section	.text.triton_poi_fused_convolution_relu_2,"ax",@progbits
	.sectionflags	@"SHF_BARRIERS=1"
	.align	128
        .global         triton_poi_fused_convolution_relu_2
        .type           triton_poi_fused_convolution_relu_2,@function
        .size           triton_poi_fused_convolution_relu_2,(.L_x_1 - triton_poi_fused_convolution_relu_2)
        .other          triton_poi_fused_convolution_relu_2,@"STO_CUDA_ENTRY STV_DEFAULT"
triton_poi_fused_convolution_relu_2:
.text.triton_poi_fused_convolution_relu_2:
[----:B------:R-:W0:Y:S01]  /*0000*/  LDC R1, c[0x0][0x28] ;  /* 0x00000a00ff017b82 */ /* 0x000e220000000800 */
[----:B------:R-:W1:Y:S07]  /*0010*/  S2R R3, SR_TID.X ;  /* 0x0000000000037919 */ /* 0x000e6e0000002100 */
[----:B------:R-:W2:Y:S01]  /*0020*/  LDC.64 R4, c[0x0][0x210] ;  /* 0x00008400ff047b82 */ /* 0x000ea20000000a00 */
[----:B------:R-:W-:Y:S01]  /*0030*/  ULDC.64 UR6, c[0x0][0x208] ;  /* 0x0000820000067ab9 */ /* 0x000fe20000000a00 */
[----:B------:R-:W3:Y:S01]  /*0040*/  S2R R0, SR_CTAID.X ;  /* 0x0000000000007919 */ /* 0x000ee20000002500 */
[----:B------:R-:W4:Y:S01]  /*0050*/  S2R R8, SR_CTAID.Y ;  /* 0x0000000000087919 */ /* 0x000f220000002600 */
[----:B-1----:R-:W-:Y:S01]  /*0060*/  SHF.R.U32.HI R9, RZ, 0x4, R3 ;  /* 0x00000004ff097819 */ /* 0x002fe20000011603 */
[----:B---3--:R-:W-:-:S03]  /*0070*/  IMAD.SHL.U32 R0, R0, 0x10, RZ ;  /* 0x0000001000007824 */ /* 0x008fc600078e00ff */
[----:B------:R-:W-:Y:S01]  /*0080*/  SGXT.U32 R9, R9, 0x3 ;  /* 0x000000030909781a */ /* 0x000fe20000000000 */
[----:B----4-:R-:W-:Y:S01]  /*0090*/  IMAD.SHL.U32 R2, R8, 0x20, RZ ;  /* 0x0000002008027824 */ /* 0x010fe200078e00ff */
[----:B------:R-:W-:-:S04]  /*00a0*/  LOP3.LUT R12, R0, 0xf, R3, 0xf8, !PT ;  /* 0x0000000f000c7812 */ /* 0x000fc800078ef803 */
[----:B------:R-:W-:Y:S02]  /*00b0*/  LOP3.LUT R6, R2, R9, RZ, 0xfc, !PT ;  /* 0x0000000902067212 */ /* 0x000fe400078efcff */
[----:B------:R-:W-:Y:S02]  /*00c0*/  LOP3.LUT R7, R2, 0x8, R9, 0xfe, !PT ;  /* 0x0000000802077812 */ /* 0x000fe400078efe09 */
[----:B------:R-:W-:Y:S01]  /*00d0*/  LOP3.LUT R10, R2, 0x10, R9, 0xfe, !PT ;  /* 0x00000010020a7812 */ /* 0x000fe200078efe09 */
[--C-:B------:R-:W-:Y:S01]  /*00e0*/  IMAD R13, R6, 0x9, R12.reuse ;  /* 0x00000009060d7824 */ /* 0x100fe200078e020c */
[----:B------:R-:W-:Y:S01]  /*00f0*/  LOP3.LUT R11, R2, 0x18, R9, 0xfe, !PT ;  /* 0x00000018020b7812 */ /* 0x000fe200078efe09 */
[--C-:B------:R-:W-:Y:S01]  /*0100*/  IMAD R15, R7, 0x9, R12.reuse ;  /* 0x00000009070f7824 */ /* 0x100fe200078e020c */
[----:B------:R-:W-:Y:S01]  /*0110*/  ISETP.GE.AND P0, PT, R12, 0x9, PT ;  /* 0x000000090c00780c */ /* 0x000fe20003f06270 */
[--C-:B------:R-:W-:Y:S02]  /*0120*/  IMAD R17, R10, 0x9, R12.reuse ;  /* 0x000000090a117824 */ /* 0x100fe400078e020c */
[----:B------:R-:W-:-:S02]  /*0130*/  IMAD R19, R11, 0x9, R12 ;  /* 0x000000090b137824 */ /* 0x000fc400078e020c */
[----:B--2---:R-:W-:-:S04]  /*0140*/  IMAD.WIDE R6, R13, 0x4, R4 ;  /* 0x000000040d067825 */ /* 0x004fc800078e0204 */
[----:B------:R-:W-:Y:S01]  /*0150*/  IMAD.WIDE R10, R15, 0x4, R4 ;  /* 0x000000040f0a7825 */ /* 0x000fe200078e0204 */
[----:B------:R-:W-:-:S03]  /*0160*/  CS2R R14, SRZ ;  /* 0x00000000000e7805 */ /* 0x000fc6000001ff00 */
[--C-:B------:R-:W-:Y:S01]  /*0170*/  IMAD.WIDE R12, R17, 0x4, R4.reuse ;  /* 0x00000004110c7825 */ /* 0x100fe200078e0204 */
[----:B------:R-:W-:Y:S02]  /*0180*/  CS2R R16, SRZ ;  /* 0x0000000000107805 */ /* 0x000fe4000001ff00 */
[----:B------:R1:W2:Y:S01]  /*0190*/  @!P0 LDG.E.EL R14, desc[UR6][R6.64] ;  /* 0x00000006060e8981 */ /* 0x0002a2000c2e1900 */
[----:B------:R-:W-:-:S03]  /*01a0*/  IMAD.WIDE R4, R19, 0x4, R4 ;  /* 0x0000000413047825 */ /* 0x000fc600078e0204 */
[----:B------:R3:W4:Y:S04]  /*01b0*/  @!P0 LDG.E.EL R15, desc[UR6][R10.64] ;  /* 0x000000060a0f8981 */ /* 0x000728000c2e1900 */
[----:B------:R5:W4:Y:S04]  /*01c0*/  @!P0 LDG.E.EL R16, desc[UR6][R12.64] ;  /* 0x000000060c108981 */ /* 0x000b28000c2e1900 */
[----:B------:R-:W4:Y:S01]  /*01d0*/  @!P0 LDG.E.EL R17, desc[UR6][R4.64] ;  /* 0x0000000604118981 */ /* 0x000f22000c2e1900 */
[----:B------:R-:W1:Y:S01]  /*01e0*/  S2UR UR5, SR_CgaCtaId ;  /* 0x00000000000579c3 */ /* 0x000e620000008800 */
[----:B------:R-:W-:Y:S01]  /*01f0*/  IMAD.SHL.U32 R18, R3, 0x20, RZ ;  /* 0x0000002003127824 */ /* 0x000fe200078e00ff */
[----:B------:R-:W-:-:S04]  /*0200*/  UMOV UR4, 0x400 ;  /* 0x0000040000047882 */ /* 0x000fc80000000000 */
[----:B------:R-:W-:-:S04]  /*0210*/  LOP3.LUT R18, R18, 0x1e0, RZ, 0xc0, !PT ;  /* 0x000001e012127812 */ /* 0x000fc800078ec0ff */
[----:B------:R-:W-:Y:S01]  /*0220*/  LOP3.LUT R9, R18, R9, RZ, 0xfc, !PT ;  /* 0x0000000912097212 */ /* 0x000fe200078efcff */
[----:B01----:R-:W-:-:S06]  /*0230*/  UPRMT UR4, UR5, 0x654, UR4 ;  /* 0x0000065405047896 */ /* 0x003fcc0008000004 */
[----:B------:R-:W-:-:S05]  /*0240*/  LEA.HI R18, R18, UR4, RZ, 0x1f ;  /* 0x0000000412127c11 */ /* 0x000fca000f8ff8ff */
[----:B------:R-:W-:Y:S02]  /*0250*/  IMAD R18, R9, 0x4, R18 ;  /* 0x0000000409127824 */ /* 0x000fe400078e0212 */
[C---:B------:R-:W-:Y:S02]  /*0260*/  IMAD.SHL.U32 R6, R3.reuse, 0x2, RZ ;  /* 0x0000000203067824 */ /* 0x040fe400078e00ff */
[----:B------:R-:W-:-:S03]  /*0270*/  IMAD.SHL.U32 R7, R3, 0x10, RZ ;  /* 0x0000001003077824 */ /* 0x000fc600078e00ff */
[----:B------:R-:W-:Y:S02]  /*0280*/  LOP3.LUT R6, R6, 0xf0, RZ, 0xc0, !PT ;  /* 0x000000f006067812 */ /* 0x000fe400078ec0ff */
[----:B------:R-:W-:-:S04]  /*0290*/  LOP3.LUT R7, R7, 0x7f0, RZ, 0xc0, !PT ;  /* 0x000007f007077812 */ /* 0x000fc800078ec0ff */
[----:B------:R-:W-:Y:S01]  /*02a0*/  IADD3 R6, R7, UR4, R6 ;  /* 0x0000000407067c10 */ /* 0x000fe2000fffe006 */
[----:B------:R-:W-:Y:S01]  /*02b0*/  IMAD.SHL.U32 R9, R3, 0x4, RZ ;  /* 0x0000000403097824 */ /* 0x000fe200078e00ff */
[----:B---3--:R-:W-:-:S04]  /*02c0*/  SHF.R.S32.HI R11, RZ, 0x1a, R8 ;  /* 0x0000001aff0b7819 */ /* 0x008fc80000011408 */
[----:B------:R-:W-:Y:S02]  /*02d0*/  LOP3.LUT R10, R2, 0x1c, R9, 0xf8, !PT ;  /* 0x0000001c020a7812 */ /* 0x000fe400078ef809 */
[----:B------:R-:W-:Y:S01]  /*02e0*/  SGXT R11, R11, 0x1 ;  /* 0x000000010b0b781a */ /* 0x000fe20000000200 */
[----:B------:R-:W0:Y:S01]  /*02f0*/  LDC.64 R8, c[0x0][0x218] ;  /* 0x00008600ff087b82 */ /* 0x000e220000000a00 */
[----:B-----5:R-:W-:Y:S02]  /*0300*/  SHF.R.U32.HI R13, RZ, 0x3, R3 ;  /* 0x00000003ff0d7819 */ /* 0x020fe40000011603 */
[----:B------:R-:W-:Y:S02]  /*0310*/  LEA.HI R12, R11, R10, RZ, 0x6 ;  /* 0x0000000a0b0c7211 */ /* 0x000fe400078f30ff */
[----:B------:R-:W-:Y:S02]  /*0320*/  SGXT.U32 R11, R13, 0x4 ;  /* 0x000000040d0b781a */ /* 0x000fe40000000000 */
[----:B------:R-:W-:Y:S01]  /*0330*/  LOP3.LUT R13, R12, 0xffffffc0, RZ, 0xc0, !PT ;  /* 0xffffffc00c0d7812 */ /* 0x000fe200078ec0ff */
[----:B------:R-:W1:Y:S01]  /*0340*/  LDC.64 R2, c[0x0][0x220] ;  /* 0x00008800ff027b82 */ /* 0x000e620000000a00 */
[----:B------:R-:W-:-:S03]  /*0350*/  LOP3.LUT R11, R0, R11, RZ, 0xfc, !PT ;  /* 0x0000000b000b7212 */ /* 0x000fc600078efcff */
[----:B------:R-:W-:Y:S01]  /*0360*/  IMAD.IADD R10, R10, 0x1, -R13 ;  /* 0x000000010a0a7824 */ /* 0x000fe200078e0a0d */
[----:B------:R-:W-:Y:S02]  /*0370*/  SHF.R.S32.HI R12, RZ, 0x6, R12 ;  /* 0x00000006ff0c7819 */ /* 0x000fe4000001140c */
[C---:B------:R-:W-:Y:S01]  /*0380*/  ISETP.GE.AND P0, PT, R11.reuse, 0x9, PT ;  /* 0x000000090b00780c */ /* 0x040fe20003f06270 */
[----:B------:R-:W-:-:S04]  /*0390*/  IMAD R13, R11, 0x40, R10 ;  /* 0x000000400b0d7824 */ /* 0x000fc800078e020a */
[----:B------:R-:W-:-:S04]  /*03a0*/  IMAD R13, R12, 0x240, R13 ;  /* 0x000002400c0d7824 */ /* 0x000fc800078e020d */
[----:B0-----:R-:W-:-:S04]  /*03b0*/  IMAD.WIDE R8, R13, 0x4, R8 ;  /* 0x000000040d087825 */ /* 0x001fc800078e0208 */
[----:B-1----:R-:W-:Y:S01]  /*03c0*/  IMAD.WIDE R2, R13, 0x4, R2 ;  /* 0x000000040d027825 */ /* 0x002fe200078e0202 */
[----:B--2---:R-:W-:Y:S04]  /*03d0*/  STS [R18], R14 ;  /* 0x0000000e12007388 */ /* 0x004fe80000000800 */
[----:B----4-:R-:W-:Y:S04]  /*03e0*/  STS [R18+0x20], R15 ;  /* 0x0000200f12007388 */ /* 0x010fe80000000800 */
[----:B------:R-:W-:Y:S04]  /*03f0*/  STS [R18+0x40], R16 ;  /* 0x0000401012007388 */ /* 0x000fe80000000800 */
[----:B------:R-:W-:Y:S01]  /*0400*/  STS [R18+0x60], R17 ;  /* 0x0000601112007388 */ /* 0x000fe20000000800 */
[----:B------:R-:W-:Y:S06]  /*0410*/  BAR.SYNC.DEFER_BLOCKING 0x0 ;  /* 0x0000000000007b1d */ /* 0x000fec0000010000 */
[----:B------:R-:W0:Y:S04]  /*0420*/  LDS.128 R4, [R6] ;  /* 0x0000000006047984 */ /* 0x000e280000000c00 */
[----:B0-----:R0:W-:Y:S02]  /*0430*/  @!P0 STG.E.128 desc[UR6][R8.64], R4 ;  /* 0x0000000408008986 */ /* 0x0011e4000c101d06 */
[----:B0-----:R-:W-:Y:S05]  /*0440*/  @P0 EXIT ;  /* 0x000000000000094d */ /* 0x001fea0003800000 */
[----:B------:R-:W-:Y:S01]  /*0450*/  STG.E.128 desc[UR6][R2.64], R4 ;  /* 0x0000000402007986 */ /* 0x000fe2000c101d06 */
[----:B------:R-:W-:Y:S05]  /*0460*/  EXIT ;  /* 0x000000000000794d */ /* 0x000fea0003800000 */
.L_x_0:
[----:B------:R-:W-:-:S00]  /*0470*/  BRA `(.L_x_0) ;  /* 0xfffffffc00fc7947 */ /* 0x000fc0000383ffff */
[----:B------:R-:W-:-:S00]  /*0480*/  NOP ;  /* 0x0000000000007918 */ /* 0x000fc00000000000 */
[----:B------:R-:W-:-:S00]  /*0490*/  NOP ;  /* 0x0000000000007918 */ /* 0x000fc00000000000 */
[----:B------:R-:W-:-:S00]  /*04a0*/  NOP ;  /* 0x0000000000007918 */ /* 0x000fc00000000000 */
[----:B------:R-:W-:-:S00]  /*04b0*/  NOP ;  /* 0x0000000000007918 */ /* 0x000fc00000000000 */
[----:B------:R-:W-:-:S00]  /*04c0*/  NOP ;  /* 0x0000000000007918 */ /* 0x000fc00000000000 */
[----:B------:R-:W-:-:S00]  /*04d0*/  NOP ;  /* 0x0000000000007918 */ /* 0x000fc00000000000 */
[----:B------:R-:W-:-:S00]  /*04e0*/  NOP ;  /* 0x0000000000007918 */ /* 0x000fc00000000000 */
[----:B------:R-:W-:-:S00]  /*04f0*/  NOP ;  /* 0x0000000000007918 */ /* 0x000fc00000000000 */
.L_x_1:


//--------------------- .nv.shared.triton_poi_fused_convolution_relu_2 --------------------------
	.section	.nv.shared.triton_poi_fused_convolution_relu_2,"aw",@nobits
	.sectionflags	@""
	.align	16
	.zero		1024


//--------------------- .nv.constant0.triton_poi_fused_convolution_relu_2 --------------------------
	.section	.nv.constant0.triton_poi_fused_convolution_relu_2,"a",@progbits
	.sectionflags	@""
	.align	4
.nv.constant0.triton_poi_fused_convolution_relu_2:
	.zero		560
